//
// Generated by NVIDIA NVVM Compiler
//
// Compiler Build ID: CL-36424714
// Cuda compilation tools, release 13.0, V13.0.88
// Based on NVVM 20.0.0
//

.version 9.0
.target sm_100
.address_size 64

	// .globl	_Z11setupKernelP17curandStateXORWOWm
.global .align 4 .b8 precalc_xorwow_matrix[102400];
.global .align 4 .b8 precalc_xorwow_offset_matrix[102400];
.global .align 4 .b8 mrg32k3aM1[2304];
.global .align 4 .b8 mrg32k3aM2[2304];
.global .align 4 .b8 mrg32k3aM1SubSeq[2016];
.global .align 4 .b8 mrg32k3aM2SubSeq[2016];
.global .align 4 .b8 mrg32k3aM1Seq[2304];
.global .align 4 .b8 mrg32k3aM2Seq[2304];
.const .align 8 .b8 __cr_lgamma_table[72];

.visible .entry _Z11setupKernelP17curandStateXORWOWm(
	.param .u64 .ptr .align 1 _Z11setupKernelP17curandStateXORWOWm_param_0,
	.param .u64 _Z11setupKernelP17curandStateXORWOWm_param_1
)
{
	.reg .pred 	%p<24>;
	.reg .b32 	%r<413>;
	.reg .b64 	%rd<19>;

	ld.param.u64 	%rd8, [_Z11setupKernelP17curandStateXORWOWm_param_0];
	ld.param.u64 	%rd9, [_Z11setupKernelP17curandStateXORWOWm_param_1];
	cvta.to.global.u64 	%rd10, %rd8;
	mov.u32 	%r182, %tid.x;
	mov.u32 	%r183, %ntid.x;
	mov.u32 	%r184, %ctaid.x;
	mad.lo.s32 	%r185, %r183, %r184, %r182;
	cvt.s64.s32 	%rd18, %r185;
	mul.wide.s32 	%rd11, %r185, 48;
	add.s64 	%rd2, %rd10, %rd11;
	cvt.u32.u64 	%r186, %rd9;
	xor.b32  	%r187, %r186, -1429050551;
	mul.lo.s32 	%r188, %r187, 1099087573;
	{ .reg .b32 tmp; mov.b64 {tmp, %r189}, %rd9; }
	xor.b32  	%r190, %r189, -136515619;
	mul.lo.s32 	%r191, %r190, -1703105765;
	add.s32 	%r192, %r188, %r191;
	add.s32 	%r193, %r192, 6615241;
	add.s32 	%r194, %r188, 123456789;
	st.global.v2.u32 	[%rd2], {%r193, %r194};
	xor.b32  	%r195, %r188, 362436069;
	add.s32 	%r196, %r191, 521288629;
	st.global.v2.u32 	[%rd2+8], {%r195, %r196};
	xor.b32  	%r197, %r191, 88675123;
	add.s32 	%r198, %r188, 5783321;
	st.global.v2.u32 	[%rd2+16], {%r197, %r198};
	setp.eq.s32 	%p1, %r185, 0;
	@%p1 bra 	$L__BB0_42;
	mov.b32 	%r319, 0;
$L__BB0_2:
	and.b64  	%rd4, %rd18, 3;
	setp.eq.s64 	%p2, %rd4, 0;
	@%p2 bra 	$L__BB0_41;
	mul.wide.u32 	%rd12, %r319, 3200;
	mov.u64 	%rd13, precalc_xorwow_matrix;
	add.s64 	%rd5, %rd13, %rd12;
	cvt.u32.u64 	%r2, %rd4;
	mov.b32 	%r320, 0;
$L__BB0_4:
	mov.b32 	%r333, 0;
	mov.u32 	%r334, %r333;
	mov.u32 	%r335, %r333;
	mov.u32 	%r336, %r333;
	mov.u32 	%r337, %r333;
	mov.u32 	%r326, %r333;
$L__BB0_5:
	mul.wide.u32 	%rd14, %r326, 4;
	add.s64 	%rd15, %rd2, %rd14;
	ld.global.u32 	%r10, [%rd15+4];
	shl.b32 	%r11, %r326, 5;
	mov.b32 	%r332, 0;
$L__BB0_6:
	.pragma "nounroll";
	shr.u32 	%r203, %r10, %r332;
	and.b32  	%r204, %r203, 1;
	setp.eq.b32 	%p3, %r204, 1;
	not.pred 	%p4, %p3;
	add.s32 	%r205, %r11, %r332;
	mul.lo.s32 	%r206, %r205, 5;
	mul.wide.u32 	%rd16, %r206, 4;
	add.s64 	%rd6, %rd5, %rd16;
	@%p4 bra 	$L__BB0_8;
	ld.global.u32 	%r207, [%rd6];
	xor.b32  	%r337, %r337, %r207;
	ld.global.u32 	%r208, [%rd6+4];
	xor.b32  	%r336, %r336, %r208;
	ld.global.u32 	%r209, [%rd6+8];
	xor.b32  	%r335, %r335, %r209;
	ld.global.u32 	%r210, [%rd6+12];
	xor.b32  	%r334, %r334, %r210;
	ld.global.u32 	%r211, [%rd6+16];
	xor.b32  	%r333, %r333, %r211;
$L__BB0_8:
	and.b32  	%r213, %r203, 2;
	setp.eq.s32 	%p5, %r213, 0;
	@%p5 bra 	$L__BB0_10;
	ld.global.u32 	%r214, [%rd6+20];
	xor.b32  	%r337, %r337, %r214;
	ld.global.u32 	%r215, [%rd6+24];
	xor.b32  	%r336, %r336, %r215;
	ld.global.u32 	%r216, [%rd6+28];
	xor.b32  	%r335, %r335, %r216;
	ld.global.u32 	%r217, [%rd6+32];
	xor.b32  	%r334, %r334, %r217;
	ld.global.u32 	%r218, [%rd6+36];
	xor.b32  	%r333, %r333, %r218;
$L__BB0_10:
	and.b32  	%r220, %r203, 4;
	setp.eq.s32 	%p6, %r220, 0;
	@%p6 bra 	$L__BB0_12;
	ld.global.u32 	%r221, [%rd6+40];
	xor.b32  	%r337, %r337, %r221;
	ld.global.u32 	%r222, [%rd6+44];
	xor.b32  	%r336, %r336, %r222;
	ld.global.u32 	%r223, [%rd6+48];
	xor.b32  	%r335, %r335, %r223;
	ld.global.u32 	%r224, [%rd6+52];
	xor.b32  	%r334, %r334, %r224;
	ld.global.u32 	%r225, [%rd6+56];
	xor.b32  	%r333, %r333, %r225;
$L__BB0_12:
	and.b32  	%r227, %r203, 8;
	setp.eq.s32 	%p7, %r227, 0;
	@%p7 bra 	$L__BB0_14;
	ld.global.u32 	%r228, [%rd6+60];
	xor.b32  	%r337, %r337, %r228;
	ld.global.u32 	%r229, [%rd6+64];
	xor.b32  	%r336, %r336, %r229;
	ld.global.u32 	%r230, [%rd6+68];
	xor.b32  	%r335, %r335, %r230;
	ld.global.u32 	%r231, [%rd6+72];
	xor.b32  	%r334, %r334, %r231;
	ld.global.u32 	%r232, [%rd6+76];
	xor.b32  	%r333, %r333, %r232;
$L__BB0_14:
	and.b32  	%r234, %r203, 16;
	setp.eq.s32 	%p8, %r234, 0;
	@%p8 bra 	$L__BB0_16;
	ld.global.u32 	%r235, [%rd6+80];
	xor.b32  	%r337, %r337, %r235;
	ld.global.u32 	%r236, [%rd6+84];
	xor.b32  	%r336, %r336, %r236;
	ld.global.u32 	%r237, [%rd6+88];
	xor.b32  	%r335, %r335, %r237;
	ld.global.u32 	%r238, [%rd6+92];
	xor.b32  	%r334, %r334, %r238;
	ld.global.u32 	%r239, [%rd6+96];
	xor.b32  	%r333, %r333, %r239;
$L__BB0_16:
	and.b32  	%r241, %r203, 32;
	setp.eq.s32 	%p9, %r241, 0;
	@%p9 bra 	$L__BB0_18;
	ld.global.u32 	%r242, [%rd6+100];
	xor.b32  	%r337, %r337, %r242;
	ld.global.u32 	%r243, [%rd6+104];
	xor.b32  	%r336, %r336, %r243;
	ld.global.u32 	%r244, [%rd6+108];
	xor.b32  	%r335, %r335, %r244;
	ld.global.u32 	%r245, [%rd6+112];
	xor.b32  	%r334, %r334, %r245;
	ld.global.u32 	%r246, [%rd6+116];
	xor.b32  	%r333, %r333, %r246;
$L__BB0_18:
	and.b32  	%r248, %r203, 64;
	setp.eq.s32 	%p10, %r248, 0;
	@%p10 bra 	$L__BB0_20;
	ld.global.u32 	%r249, [%rd6+120];
	xor.b32  	%r337, %r337, %r249;
	ld.global.u32 	%r250, [%rd6+124];
	xor.b32  	%r336, %r336, %r250;
	ld.global.u32 	%r251, [%rd6+128];
	xor.b32  	%r335, %r335, %r251;
	ld.global.u32 	%r252, [%rd6+132];
	xor.b32  	%r334, %r334, %r252;
	ld.global.u32 	%r253, [%rd6+136];
	xor.b32  	%r333, %r333, %r253;
$L__BB0_20:
	and.b32  	%r255, %r203, 128;
	setp.eq.s32 	%p11, %r255, 0;
	@%p11 bra 	$L__BB0_22;
	ld.global.u32 	%r256, [%rd6+140];
	xor.b32  	%r337, %r337, %r256;
	ld.global.u32 	%r257, [%rd6+144];
	xor.b32  	%r336, %r336, %r257;
	ld.global.u32 	%r258, [%rd6+148];
	xor.b32  	%r335, %r335, %r258;
	ld.global.u32 	%r259, [%rd6+152];
	xor.b32  	%r334, %r334, %r259;
	ld.global.u32 	%r260, [%rd6+156];
	xor.b32  	%r333, %r333, %r260;
$L__BB0_22:
	and.b32  	%r262, %r203, 256;
	setp.eq.s32 	%p12, %r262, 0;
	@%p12 bra 	$L__BB0_24;
	ld.global.u32 	%r263, [%rd6+160];
	xor.b32  	%r337, %r337, %r263;
	ld.global.u32 	%r264, [%rd6+164];
	xor.b32  	%r336, %r336, %r264;
	ld.global.u32 	%r265, [%rd6+168];
	xor.b32  	%r335, %r335, %r265;
	ld.global.u32 	%r266, [%rd6+172];
	xor.b32  	%r334, %r334, %r266;
	ld.global.u32 	%r267, [%rd6+176];
	xor.b32  	%r333, %r333, %r267;
$L__BB0_24:
	and.b32  	%r269, %r203, 512;
	setp.eq.s32 	%p13, %r269, 0;
	@%p13 bra 	$L__BB0_26;
	ld.global.u32 	%r270, [%rd6+180];
	xor.b32  	%r337, %r337, %r270;
	ld.global.u32 	%r271, [%rd6+184];
	xor.b32  	%r336, %r336, %r271;
	ld.global.u32 	%r272, [%rd6+188];
	xor.b32  	%r335, %r335, %r272;
	ld.global.u32 	%r273, [%rd6+192];
	xor.b32  	%r334, %r334, %r273;
	ld.global.u32 	%r274, [%rd6+196];
	xor.b32  	%r333, %r333, %r274;
$L__BB0_26:
	and.b32  	%r276, %r203, 1024;
	setp.eq.s32 	%p14, %r276, 0;
	@%p14 bra 	$L__BB0_28;
	ld.global.u32 	%r277, [%rd6+200];
	xor.b32  	%r337, %r337, %r277;
	ld.global.u32 	%r278, [%rd6+204];
	xor.b32  	%r336, %r336, %r278;
	ld.global.u32 	%r279, [%rd6+208];
	xor.b32  	%r335, %r335, %r279;
	ld.global.u32 	%r280, [%rd6+212];
	xor.b32  	%r334, %r334, %r280;
	ld.global.u32 	%r281, [%rd6+216];
	xor.b32  	%r333, %r333, %r281;
$L__BB0_28:
	and.b32  	%r283, %r203, 2048;
	setp.eq.s32 	%p15, %r283, 0;
	@%p15 bra 	$L__BB0_30;
	ld.global.u32 	%r284, [%rd6+220];
	xor.b32  	%r337, %r337, %r284;
	ld.global.u32 	%r285, [%rd6+224];
	xor.b32  	%r336, %r336, %r285;
	ld.global.u32 	%r286, [%rd6+228];
	xor.b32  	%r335, %r335, %r286;
	ld.global.u32 	%r287, [%rd6+232];
	xor.b32  	%r334, %r334, %r287;
	ld.global.u32 	%r288, [%rd6+236];
	xor.b32  	%r333, %r333, %r288;
$L__BB0_30:
	and.b32  	%r290, %r203, 4096;
	setp.eq.s32 	%p16, %r290, 0;
	@%p16 bra 	$L__BB0_32;
	ld.global.u32 	%r291, [%rd6+240];
	xor.b32  	%r337, %r337, %r291;
	ld.global.u32 	%r292, [%rd6+244];
	xor.b32  	%r336, %r336, %r292;
	ld.global.u32 	%r293, [%rd6+248];
	xor.b32  	%r335, %r335, %r293;
	ld.global.u32 	%r294, [%rd6+252];
	xor.b32  	%r334, %r334, %r294;
	ld.global.u32 	%r295, [%rd6+256];
	xor.b32  	%r333, %r333, %r295;
$L__BB0_32:
	and.b32  	%r297, %r203, 8192;
	setp.eq.s32 	%p17, %r297, 0;
	@%p17 bra 	$L__BB0_34;
	ld.global.u32 	%r298, [%rd6+260];
	xor.b32  	%r337, %r337, %r298;
	ld.global.u32 	%r299, [%rd6+264];
	xor.b32  	%r336, %r336, %r299;
	ld.global.u32 	%r300, [%rd6+268];
	xor.b32  	%r335, %r335, %r300;
	ld.global.u32 	%r301, [%rd6+272];
	xor.b32  	%r334, %r334, %r301;
	ld.global.u32 	%r302, [%rd6+276];
	xor.b32  	%r333, %r333, %r302;
$L__BB0_34:
	and.b32  	%r304, %r203, 16384;
	setp.eq.s32 	%p18, %r304, 0;
	@%p18 bra 	$L__BB0_36;
	ld.global.u32 	%r305, [%rd6+280];
	xor.b32  	%r337, %r337, %r305;
	ld.global.u32 	%r306, [%rd6+284];
	xor.b32  	%r336, %r336, %r306;
	ld.global.u32 	%r307, [%rd6+288];
	xor.b32  	%r335, %r335, %r307;
	ld.global.u32 	%r308, [%rd6+292];
	xor.b32  	%r334, %r334, %r308;
	ld.global.u32 	%r309, [%rd6+296];
	xor.b32  	%r333, %r333, %r309;
$L__BB0_36:
	and.b32  	%r311, %r203, 32768;
	setp.eq.s32 	%p19, %r311, 0;
	@%p19 bra 	$L__BB0_38;
	ld.global.u32 	%r312, [%rd6+300];
	xor.b32  	%r337, %r337, %r312;
	ld.global.u32 	%r313, [%rd6+304];
	xor.b32  	%r336, %r336, %r313;
	ld.global.u32 	%r314, [%rd6+308];
	xor.b32  	%r335, %r335, %r314;
	ld.global.u32 	%r315, [%rd6+312];
	xor.b32  	%r334, %r334, %r315;
	ld.global.u32 	%r316, [%rd6+316];
	xor.b32  	%r333, %r333, %r316;
$L__BB0_38:
	add.s32 	%r332, %r332, 16;
	setp.ne.s32 	%p20, %r332, 32;
	@%p20 bra 	$L__BB0_6;
	mad.lo.s32 	%r317, %r326, -31, %r11;
	add.s32 	%r326, %r317, 1;
	setp.ne.s32 	%p21, %r326, 5;
	@%p21 bra 	$L__BB0_5;
	st.global.u32 	[%rd2+4], %r337;
	st.global.u32 	[%rd2+8], %r336;
	st.global.u32 	[%rd2+12], %r335;
	st.global.u32 	[%rd2+16], %r334;
	st.global.u32 	[%rd2+20], %r333;
	add.s32 	%r320, %r320, 1;
	setp.lt.u32 	%p22, %r320, %r2;
	@%p22 bra 	$L__BB0_4;
$L__BB0_41:
	shr.u64 	%rd7, %rd18, 2;
	add.s32 	%r319, %r319, 1;
	setp.gt.u64 	%p23, %rd18, 3;
	mov.u64 	%rd18, %rd7;
	@%p23 bra 	$L__BB0_2;
$L__BB0_42:
	mov.b32 	%r318, 0;
	st.global.v2.u32 	[%rd2+24], {%r318, %r318};
	st.global.u32 	[%rd2+32], %r318;
	mov.b64 	%rd17, 0;
	st.global.u64 	[%rd2+40], %rd17;
	ret;

}
	// .globl	_Z12raytraceStepP17curandStateXORWOW8vertexCuP7prismCu
.visible .entry _Z12raytraceStepP17curandStateXORWOW8vertexCuP7prismCu(
	.param .u64 .ptr .align 1 _Z12raytraceStepP17curandStateXORWOW8vertexCuP7prismCu_param_0,
	.param .align 16 .b8 _Z12raytraceStepP17curandStateXORWOW8vertexCuP7prismCu_param_1[32],
	.param .u64 .ptr .align 1 _Z12raytraceStepP17curandStateXORWOW8vertexCuP7prismCu_param_2
)
{


	ret;

}


// ===== COMPILED SASS (sm_100) =====

	.target	sm_100

	.elftype	@"ET_EXEC"


//--------------------- .note.nv.tkinfo           --------------------------
	.section	.note.nv.tkinfo,"",@"SHT_NOTE"
	.sectionflags	@"SHF_NOTE_NV_TKINFO"
	.tkinfo
        /*0018*/ 	.word	0x00000002
        /*0030*/ 	.string	""
        /*0030*/ 	.string	"ptxas"
        /*0030*/ 	.string	"Cuda compilation tools, release 13.0, V13.0.88"
        /*0030*/ 	.string	"Build cuda_13.0.r13.0/compiler.36424714_0"
        /*0030*/ 	.string	"-arch sm_100 -m 64 "



//--------------------- .note.nv.cuinfo           --------------------------
	.section	.note.nv.cuinfo,"",@"SHT_NOTE"
	.sectionflags	@"SHF_NOTE_NV_CUINFO"
        /*0018*/ 	.short	0x0002
        /*001a*/ 	.short	0x0064
        /*001c*/ 	.short	0x0082
	.zero		2


//--------------------- .nv.info                  --------------------------
	.section	.nv.info,"",@"SHT_CUDA_INFO"
	.align	4


	//----- nvinfo : EIATTR_REGCOUNT
	.align		4
        /*0000*/ 	.byte	0x04, 0x2f
        /*0002*/ 	.short	(.L_10 - .L_9)
	.align		4
.L_9:
        /*0004*/ 	.word	index@(_Z11setupKernelP17curandStateXORWOWm)
        /*0008*/ 	.word	0x0000001f


	//----- nvinfo : EIATTR_FRAME_SIZE
	.align		4
.L_10:
        /*000c*/ 	.byte	0x04, 0x11
        /*000e*/ 	.short	(.L_12 - .L_11)
	.align		4
.L_11:
        /*0010*/ 	.word	index@(_Z11setupKernelP17curandStateXORWOWm)
        /*0014*/ 	.word	0x00000000


	//----- nvinfo : EIATTR_REGCOUNT
	.align		4
.L_12:
        /*0018*/ 	.byte	0x04, 0x2f
        /*001a*/ 	.short	(.L_14 - .L_13)
	.align		4
.L_13:
        /*001c*/ 	.word	index@(_Z12raytraceStepP17curandStateXORWOW8vertexCuP7prismCu)
        /*0020*/ 	.word	0x00000004


	//----- nvinfo : EIATTR_FRAME_SIZE
	.align		4
.L_14:
        /*0024*/ 	.byte	0x04, 0x11
        /*0026*/ 	.short	(.L_16 - .L_15)
	.align		4
.L_15:
        /*0028*/ 	.word	index@(_Z12raytraceStepP17curandStateXORWOW8vertexCuP7prismCu)
        /*002c*/ 	.word	0x00000000


	//----- nvinfo : EIATTR_MIN_STACK_SIZE
	.align		4
.L_16:
        /*0030*/ 	.byte	0x04, 0x12
        /*0032*/ 	.short	(.L_18 - .L_17)
	.align		4
.L_17:
        /*0034*/ 	.word	index@(_Z12raytraceStepP17curandStateXORWOW8vertexCuP7prismCu)
        /*0038*/ 	.word	0x00000000


	//----- nvinfo : EIATTR_MIN_STACK_SIZE
	.align		4
.L_18:
        /*003c*/ 	.byte	0x04, 0x12
        /*003e*/ 	.short	(.L_20 - .L_19)
	.align		4
.L_19:
        /*0040*/ 	.word	index@(_Z11setupKernelP17curandStateXORWOWm)
        /*0044*/ 	.word	0x00000000
.L_20:


//--------------------- .nv.compat                --------------------------
	.section	.nv.compat,"",@"SHT_CUDA_COMPAT_INFO"
	.align	4
        /*0000*/ 	.byte	0x02, 0x09, 0x00, 0x00, 0x02, 0x02, 0x01, 0x00, 0x02, 0x05, 0x05, 0x00, 0x03, 0x07, 0x01, 0x01
        /*0010*/ 	.byte	0x02, 0x03, 0x00, 0x00, 0x02, 0x06, 0x01, 0x00, 0x04, 0x0b, 0x08, 0x00, 0x09, 0x00, 0x00, 0x00
        /*0020*/ 	.byte	0x00, 0x00, 0x00, 0x00


//--------------------- .nv.info._Z12raytraceStepP17curandStateXORWOW8vertexCuP7prismCu --------------------------
	.section	.nv.info._Z12raytraceStepP17curandStateXORWOW8vertexCuP7prismCu,"",@"SHT_CUDA_INFO"
	.sectionflags	@""
	.align	4


	//----- nvinfo : EIATTR_CUDA_API_VERSION
	.align		4
        /*0000*/ 	.byte	0x04, 0x37
        /*0002*/ 	.short	(.L_22 - .L_21)
.L_21:
        /*0004*/ 	.word	0x00000082


	//----- nvinfo : EIATTR_KPARAM_INFO
	.align		4
.L_22:
        /*0008*/ 	.byte	0x04, 0x17
        /*000a*/ 	.short	(.L_24 - .L_23)
.L_23:
        /*000c*/ 	.word	0x00000000
        /*0010*/ 	.short	0x0002
        /*0012*/ 	.short	0x0030
        /*0014*/ 	.byte	0x00, 0xf5, 0x21, 0x00


	//----- nvinfo : EIATTR_KPARAM_INFO
	.align		4
.L_24:
        /*0018*/ 	.byte	0x04, 0x17
        /*001a*/ 	.short	(.L_26 - .L_25)
.L_25:
        /*001c*/ 	.word	0x00000000
        /*0020*/ 	.short	0x0001
        /*0022*/ 	.short	0x0010
        /*0024*/ 	.byte	0x00, 0xf0, 0x81, 0x00


	//----- nvinfo : EIATTR_KPARAM_INFO
	.align		4
.L_26:
        /*0028*/ 	.byte	0x04, 0x17
        /*002a*/ 	.short	(.L_28 - .L_27)
.L_27:
        /*002c*/ 	.word	0x00000000
        /*0030*/ 	.short	0x0000
        /*0032*/ 	.short	0x0000
        /*0034*/ 	.byte	0x00, 0xf5, 0x21, 0x00


	//----- nvinfo : EIATTR_SPARSE_MMA_MASK
	.align		4
.L_28:
        /*0038*/ 	.byte	0x03, 0x50
        /*003a*/ 	.short	0x0000


	//----- nvinfo : EIATTR_MAXREG_COUNT
	.align		4
        /*003c*/ 	.byte	0x03, 0x1b
        /*003e*/ 	.short	0x00ff


	//----- nvinfo : EIATTR_MERCURY_ISA_VERSION
	.align		4
        /*0040*/ 	.byte	0x03, 0x5f
        /*0042*/ 	.short	0x0101


	//----- nvinfo : EIATTR_VRC_CTA_INIT_COUNT
	.align		4
        /*0044*/ 	.byte	0x02, 0x4a
	.zero		1
	.zero		1


	//----- nvinfo : EIATTR_EXIT_INSTR_OFFSETS
	.align		4
        /*0048*/ 	.byte	0x04, 0x1c
        /*004a*/ 	.short	(.L_30 - .L_29)


	//   ....[0]....
.L_29:
        /*004c*/ 	.word	0x00000010


	//----- nvinfo : EIATTR_CBANK_PARAM_SIZE
	.align		4
.L_30:
        /*0050*/ 	.byte	0x03, 0x19
        /*0052*/ 	.short	0x0038


	//----- nvinfo : EIATTR_PARAM_CBANK
	.align		4
        /*0054*/ 	.byte	0x04, 0x0a
        /*0056*/ 	.short	(.L_32 - .L_31)
	.align		4
.L_31:
        /*0058*/ 	.word	index@(.nv.constant0._Z12raytraceStepP17curandStateXORWOW8vertexCuP7prismCu)
        /*005c*/ 	.short	0x0380
        /*005e*/ 	.short	0x0038


	//----- nvinfo : EIATTR_SW_WAR
	.align		4
.L_32:
        /*0060*/ 	.byte	0x04, 0x36
        /*0062*/ 	.short	(.L_34 - .L_33)
.L_33:
        /*0064*/ 	.word	0x00000008
.L_34:


//--------------------- .nv.info._Z11setupKernelP17curandStateXORWOWm --------------------------
	.section	.nv.info._Z11setupKernelP17curandStateXORWOWm,"",@"SHT_CUDA_INFO"
	.sectionflags	@""
	.align	4


	//----- nvinfo : EIATTR_CUDA_API_VERSION
	.align		4
        /*0000*/ 	.byte	0x04, 0x37
        /*0002*/ 	.short	(.L_36 - .L_35)
.L_35:
        /*0004*/ 	.word	0x00000082


	//----- nvinfo : EIATTR_KPARAM_INFO
	.align		4
.L_36:
        /*0008*/ 	.byte	0x04, 0x17
        /*000a*/ 	.short	(.L_38 - .L_37)
.L_37:
        /*000c*/ 	.word	0x00000000
        /*0010*/ 	.short	0x0001
        /*0012*/ 	.short	0x0008
        /*0014*/ 	.byte	0x00, 0xf0, 0x21, 0x00


	//----- nvinfo : EIATTR_KPARAM_INFO
	.align		4
.L_38:
        /*0018*/ 	.byte	0x04, 0x17
        /*001a*/ 	.short	(.L_40 - .L_39)
.L_39:
        /*001c*/ 	.word	0x00000000
        /*0020*/ 	.short	0x0000
        /*0022*/ 	.short	0x0000
        /*0024*/ 	.byte	0x00, 0xf5, 0x21, 0x00


	//----- nvinfo : EIATTR_SPARSE_MMA_MASK
	.align		4
.L_40:
        /*0028*/ 	.byte	0x03, 0x50
        /*002a*/ 	.short	0x0000


	//----- nvinfo : EIATTR_MAXREG_COUNT
	.align		4
        /*002c*/ 	.byte	0x03, 0x1b
        /*002e*/ 	.short	0x00ff


	//----- nvinfo : EIATTR_MERCURY_ISA_VERSION
	.align		4
        /*0030*/ 	.byte	0x03, 0x5f
        /*0032*/ 	.short	0x0101


	//----- nvinfo : EIATTR_VRC_CTA_INIT_COUNT
	.align		4
        /*0034*/ 	.byte	0x02, 0x4a
	.zero		1
	.zero		1


	//----- nvinfo : EIATTR_EXIT_INSTR_OFFSETS
	.align		4
        /*0038*/ 	.byte	0x04, 0x1c
        /*003a*/ 	.short	(.L_42 - .L_41)


	//   ....[0]....
.L_41:
        /*003c*/ 	.word	0x00000ed0


	//----- nvinfo : EIATTR_CRS_STACK_SIZE
	.align		4
.L_42:
        /*0040*/ 	.byte	0x04, 0x1e
        /*0042*/ 	.short	(.L_44 - .L_43)
.L_43:
        /*0044*/ 	.word	0x00000000


	//----- nvinfo : EIATTR_CBANK_PARAM_SIZE
	.align		4
.L_44:
        /*0048*/ 	.byte	0x03, 0x19
        /*004a*/ 	.short	0x0010


	//----- nvinfo : EIATTR_PARAM_CBANK
	.align		4
        /*004c*/ 	.byte	0x04, 0x0a
        /*004e*/ 	.short	(.L_46 - .L_45)
	.align		4
.L_45:
        /*0050*/ 	.word	index@(.nv.constant0._Z11setupKernelP17curandStateXORWOWm)
        /*0054*/ 	.short	0x0380
        /*0056*/ 	.short	0x0010


	//----- nvinfo : EIATTR_SW_WAR
	.align		4
.L_46:
        /*0058*/ 	.byte	0x04, 0x36
        /*005a*/ 	.short	(.L_48 - .L_47)
.L_47:
        /*005c*/ 	.word	0x00000008
.L_48:


//--------------------- .nv.callgraph             --------------------------
	.section	.nv.callgraph,"",@"SHT_CUDA_CALLGRAPH"
	.align	4
	.sectionentsize	8
	.align		4
        /*0000*/ 	.word	0x00000000
	.align		4
        /*0004*/ 	.word	0xffffffff
	.align		4
        /*0008*/ 	.word	0x00000000
	.align		4
        /*000c*/ 	.word	0xfffffffe
	.align		4
        /*0010*/ 	.word	0x00000000
	.align		4
        /*0014*/ 	.word	0xfffffffd
	.align		4
        /*0018*/ 	.word	0x00000000
	.align		4
        /*001c*/ 	.word	0xfffffffc


//--------------------- .nv.constant4             --------------------------
	.section	.nv.constant4,"a",@progbits
	.align	8
	.align		8
.nv.constant4:
        /*0000*/ 	.dword	precalc_xorwow_matrix
	.align		8
        /*0008*/ 	.dword	precalc_xorwow_offset_matrix
	.align		8
        /*0010*/ 	.dword	mrg32k3aM1
	.align		8
        /*0018*/ 	.dword	mrg32k3aM2
	.align		8
        /*0020*/ 	.dword	mrg32k3aM1SubSeq
	.align		8
        /*0028*/ 	.dword	mrg32k3aM2SubSeq
	.align		8
        /*0030*/ 	.dword	mrg32k3aM1Seq
	.align		8
        /*0038*/ 	.dword	mrg32k3aM2Seq


//--------------------- .nv.constant3             --------------------------
	.section	.nv.constant3,"a",@progbits
	.align	8
.nv.constant3:
	.type		__cr_lgamma_table,@object
	.size		__cr_lgamma_table,(.L_8 - __cr_lgamma_table)
__cr_lgamma_table:
        /*0000*/ 	.byte	0x00, 0x00, 0x00, 0x00, 0x00, 0x00, 0x00, 0x00, 0x00, 0x00, 0x00, 0x00, 0x00, 0x00, 0x00, 0x00
        /*0010*/ 	.byte	0xef, 0x39, 0xfa, 0xfe, 0x42, 0x2e, 0xe6, 0x3f, 0x02, 0x20, 0x2a, 0xfa, 0x0b, 0xab, 0xfc, 0x3f
        /*0020*/ 	.byte	0xf9, 0x2c, 0x92, 0x7c, 0xa7, 0x6c, 0x09, 0x40, 0xc9, 0x79, 0x44, 0x3c, 0x64, 0x26, 0x13, 0x40
        /*0030*/ 	.byte	0xca, 0x01, 0xcf, 0x3a, 0x27, 0x51, 0x1a, 0x40, 0x30, 0xcc, 0x2d, 0xf3, 0xe1, 0x0c, 0x21, 0x40
        /*0040*/ 	.byte	0x0d, 0xb7, 0xfc, 0x82, 0x8e, 0x35, 0x25, 0x40
.L_8:


//--------------------- .text._Z12raytraceStepP17curandStateXORWOW8vertexCuP7prismCu --------------------------
	.section	.text._Z12raytraceStepP17curandStateXORWOW8vertexCuP7prismCu,"ax",@progbits
	.align	128
        .global         _Z12raytraceStepP17curandStateXORWOW8vertexCuP7prismCu
        .type           _Z12raytraceStepP17curandStateXORWOW8vertexCuP7prismCu,@function
        .size           _Z12raytraceStepP17curandStateXORWOW8vertexCuP7prismCu,(.L_x_10 - _Z12raytraceStepP17curandStateXORWOW8vertexCuP7prismCu)
        .other          _Z12raytraceStepP17curandStateXORWOW8vertexCuP7prismCu,@"STO_CUDA_ENTRY STV_DEFAULT"
_Z12raytraceStepP17curandStateXORWOW8vertexCuP7prismCu:
.text._Z12raytraceStepP17curandStateXORWOW8vertexCuP7prismCu:
[----:B------:R-:W-:Y:S01]  /*0000*/  LDC R1, c[0x0][0x37c] ;  /* 0x0000df00ff017b82 */ /* 0x000fe20000000800 */
[----:B------:R-:W-:Y:S05]  /*0010*/  EXIT ;  /* 0x000000000000794d */ /* 0x000fea0003800000 */
.L_x_0:
[----:B------:R-:W-:-:S00]  /*0020*/  BRA `(.L_x_0) ;  /* 0xfffffffc00fc7947 */ /* 0x000fc0000383ffff */
[----:B------:R-:W-:-:S00]  /*0030*/  NOP ;  /* 0x0000000000007918 */ /* 0x000fc00000000000 */
        /* <DEDUP_REMOVED lines=12> */
.L_x_10:


//--------------------- .text._Z11setupKernelP17curandStateXORWOWm --------------------------
	.section	.text._Z11setupKernelP17curandStateXORWOWm,"ax",@progbits
	.align	128
        .global         _Z11setupKernelP17curandStateXORWOWm
        .type           _Z11setupKernelP17curandStateXORWOWm,@function
        .size           _Z11setupKernelP17curandStateXORWOWm,(.L_x_11 - _Z11setupKernelP17curandStateXORWOWm)
        .other          _Z11setupKernelP17curandStateXORWOWm,@"STO_CUDA_ENTRY STV_DEFAULT"
_Z11setupKernelP17curandStateXORWOWm:
.text._Z11setupKernelP17curandStateXORWOWm:
[----:B------:R-:W-:Y:S01]  /*0000*/  LDC R1, c[0x0][0x37c] ;  /* 0x0000df00ff017b82 */ /* 0x000fe20000000800 */
[----:B------:R-:W0:Y:S07]  /*0010*/  S2R R13, SR_TID.X ;  /* 0x00000000000d7919 */ /* 0x000e2e0000002100 */
[----:B------:R-:W1:Y:S01]  /*0020*/  LDC.64 R2, c[0x0][0x388] ;  /* 0x0000e200ff027b82 */ /* 0x000e620000000a00 */
[----:B------:R-:W0:Y:S01]  /*0030*/  LDCU UR6, c[0x0][0x360] ;  /* 0x00006c00ff0677ac */ /* 0x000e220008000800 */
[----:B------:R-:W-:Y:S01]  /*0040*/  BSSY.RECONVERGENT B0, `(.L_x_1) ;  /* 0x00000e5000007945 */ /* 0x000fe20003800200 */
[----:B------:R-:W0:Y:S01]  /*0050*/  S2R R4, SR_CTAID.X ;  /* 0x0000000000047919 */ /* 0x000e220000002500 */
[----:B------:R-:W2:Y:S04]  /*0060*/  LDCU.64 UR4, c[0x0][0x358] ;  /* 0x00006b00ff0477ac */ /* 0x000ea80008000a00 */
[----:B------:R-:W3:Y:S01]  /*0070*/  LDC.64 R6, c[0x0][0x380] ;  /* 0x0000e000ff067b82 */ /* 0x000ee20000000a00 */
[----:B-1----:R-:W-:-:S02]  /*0080*/  LOP3.LUT R0, R2, 0xaad26b49, RZ, 0x3c, !PT ;  /* 0xaad26b4902007812 */ /* 0x002fc400078e3cff */
[----:B------:R-:W-:-:S03]  /*0090*/  LOP3.LUT R2, R3, 0xf7dcefdd, RZ, 0x3c, !PT ;  /* 0xf7dcefdd03027812 */ /* 0x000fc600078e3cff */
[----:B------:R-:W-:Y:S02]  /*00a0*/  IMAD R0, R0, 0x4182bed5, RZ ;  /* 0x4182bed500007824 */ /* 0x000fe400078e02ff */
[----:B------:R-:W-:Y:S02]  /*00b0*/  IMAD R3, R2, -0x658354e5, RZ ;  /* 0x9a7cab1b02037824 */ /* 0x000fe400078e02ff */
[C---:B------:R-:W-:Y:S01]  /*00c0*/  VIADD R5, R0.reuse, 0x75bcd15 ;  /* 0x075bcd1500057836 */ /* 0x040fe20000000000 */
[----:B------:R-:W-:Y:S01]  /*00d0*/  LOP3.LUT R8, R0, 0x159a55e5, RZ, 0x3c, !PT ;  /* 0x159a55e500087812 */ /* 0x000fe200078e3cff */
[----:B0-----:R-:W-:Y:S01]  /*00e0*/  IMAD R13, R4, UR6, R13 ;  /* 0x00000006040d7c24 */ /* 0x001fe2000f8e020d */
[C---:B------:R-:W-:Y:S01]  /*00f0*/  IADD3 R4, PT, PT, R0.reuse, 0x64f0c9, R3 ;  /* 0x0064f0c900047810 */ /* 0x040fe20007ffe003 */
[----:B------:R-:W-:Y:S01]  /*0100*/  VIADD R11, R0, 0x583f19 ;  /* 0x00583f19000b7836 */ /* 0x000fe20000000000 */
[----:B------:R-:W-:Y:S01]  /*0110*/  LOP3.LUT R10, R3, 0x5491333, RZ, 0x3c, !PT ;  /* 0x05491333030a7812 */ /* 0x000fe200078e3cff */
[C---:B---3--:R-:W-:Y:S01]  /*0120*/  IMAD.WIDE R6, R13.reuse, 0x30, R6 ;  /* 0x000000300d067825 */ /* 0x048fe200078e0206 */
[----:B------:R-:W-:-:S03]  /*0130*/  ISETP.NE.AND P0, PT, R13, RZ, PT ;  /* 0x000000ff0d00720c */ /* 0x000fc60003f05270 */
[----:B------:R-:W-:Y:S01]  /*0140*/  VIADD R9, R3, 0x1f123bb5 ;  /* 0x1f123bb503097836 */ /* 0x000fe20000000000 */
[----:B--2---:R0:W-:Y:S04]  /*0150*/  STG.E.64 desc[UR4][R6.64], R4 ;  /* 0x0000000406007986 */ /* 0x0041e8000c101b04 */
[----:B------:R0:W-:Y:S04]  /*0160*/  STG.E.64 desc[UR4][R6.64+0x8], R8 ;  /* 0x0000080806007986 */ /* 0x0001e8000c101b04 */
[----:B------:R0:W-:Y:S01]  /*0170*/  STG.E.64 desc[UR4][R6.64+0x10], R10 ;  /* 0x0000100a06007986 */ /* 0x0001e2000c101b04 */
[----:B------:R-:W-:Y:S05]  /*0180*/  @!P0 BRA `(.L_x_2) ;  /* 0x0000000c00408947 */ /* 0x000fea0003800000 */
[----:B------:R-:W-:Y:S01]  /*0190*/  SHF.R.S32.HI R0, RZ, 0x1f, R13 ;  /* 0x0000001fff007819 */ /* 0x000fe2000001140d */
[----:B------:R-:W-:-:S07]  /*01a0*/  IMAD.MOV.U32 R12, RZ, RZ, RZ ;  /* 0x000000ffff0c7224 */ /* 0x000fce00078e00ff */
.L_x_8:
[----:B-1----:R-:W-:Y:S01]  /*01b0*/  LOP3.LUT R2, R13, 0x3, RZ, 0xc0, !PT ;  /* 0x000000030d027812 */ /* 0x002fe200078ec0ff */
[----:B------:R-:W-:Y:S03]  /*01c0*/  BSSY.RECONVERGENT B1, `(.L_x_3) ;  /* 0x00000c6000017945 */ /* 0x000fe60003800200 */
[----:B------:R-:W-:-:S04]  /*01d0*/  ISETP.NE.U32.AND P0, PT, R2, RZ, PT ;  /* 0x000000ff0200720c */ /* 0x000fc80003f05070 */
[----:B------:R-:W-:-:S13]  /*01e0*/  ISETP.NE.AND.EX P0, PT, RZ, RZ, PT, P0 ;  /* 0x000000ffff00720c */ /* 0x000fda0003f05300 */
[----:B------:R-:W-:Y:S05]  /*01f0*/  @!P0 BRA `(.L_x_4) ;  /* 0x0000000c00088947 */ /* 0x000fea0003800000 */
[----:B0-----:R-:W0:Y:S01]  /*0200*/  LDC.64 R8, c[0x4][RZ] ;  /* 0x01000000ff087b82 */ /* 0x001e220000000a00 */
[----:B------:R-:W-:Y:S02]  /*0210*/  IMAD.MOV.U32 R14, RZ, RZ, RZ ;  /* 0x000000ffff0e7224 */ /* 0x000fe400078e00ff */
[----:B0-----:R-:W-:-:S07]  /*0220*/  IMAD.WIDE.U32 R8, R12, 0xc80, R8 ;  /* 0x00000c800c087825 */ /* 0x001fce00078e0008 */
.L_x_7:
[----:B-1----:R-:W-:Y:S01]  /*0230*/  IMAD.MOV.U32 R15, RZ, RZ, RZ ;  /* 0x000000ffff0f7224 */ /* 0x002fe200078e00ff */
[----:B------:R-:W-:Y:S01]  /*0240*/  CS2R R2, SRZ ;  /* 0x0000000000027805 */ /* 0x000fe2000001ff00 */
[----:B------:R-:W-:Y:S01]  /*0250*/  IMAD.MOV.U32 R17, RZ, RZ, RZ ;  /* 0x000000ffff117224 */ /* 0x000fe200078e00ff */
[----:B------:R-:W-:-:S07]  /*0260*/  CS2R R4, SRZ ;  /* 0x0000000000047805 */ /* 0x000fce000001ff00 */
.L_x_6:
[----:B------:R-:W-:-:S05]  /*0270*/  IMAD.WIDE.U32 R10, R17, 0x4, R6 ;  /* 0x00000004110a7825 */ /* 0x000fca00078e0006 */
[----:B------:R0:W5:Y:S01]  /*0280*/  LDG.E R16, desc[UR4][R10.64+0x4] ;  /* 0x000004040a107981 */ /* 0x000162000c1e1900 */
[----:B------:R-:W-:-:S07]  /*0290*/  IMAD.MOV.U32 R19, RZ, RZ, RZ ;  /* 0x000000ffff137224 */ /* 0x000fce00078e00ff */
.L_x_5:
[----:B-----5:R-:W-:Y:S01]  /*02a0*/  SHF.R.U32.HI R24, RZ, R19, R16 ;  /* 0x00000013ff187219 */ /* 0x020fe20000011610 */
[----:B0-----:R-:W-:-:S03]  /*02b0*/  IMAD.SHL.U32 R10, R17, 0x20, RZ ;  /* 0x00000020110a7824 */ /* 0x001fc600078e00ff */
[----:B------:R-:W-:Y:S01]  /*02c0*/  LOP3.LUT R11, R24, 0x1, RZ, 0xc0, !PT ;  /* 0x00000001180b7812 */ /* 0x000fe200078ec0ff */
[----:B------:R-:W-:-:S03]  /*02d0*/  IMAD.IADD R10, R10, 0x1, R19 ;  /* 0x000000010a0a7824 */ /* 0x000fc600078e0213 */
[----:B------:R-:W-:Y:S01]  /*02e0*/  ISETP.NE.U32.AND P0, PT, R11, 0x1, PT ;  /* 0x000000010b00780c */ /* 0x000fe20003f05070 */
[----:B------:R-:W-:-:S03]  /*02f0*/  IMAD R11, R10, 0x5, RZ ;  /* 0x000000050a0b7824 */ /* 0x000fc600078e02ff */
[----:B------:R-:W-:Y:S01]  /*0300*/  R2P PR, R24, 0x7e ;  /* 0x0000007e18007804 */ /* 0x000fe20000000000 */
[----:B------:R-:W-:-:S08]  /*0310*/  IMAD.WIDE.U32 R10, R11, 0x4, R8 ;  /* 0x000000040b0a7825 */ /* 0x000fd000078e0008 */
[----:B------:R-:W2:Y:S04]  /*0320*/  @!P0 LDG.E R18, desc[UR4][R10.64] ;  /* 0x000000040a128981 */ /* 0x000ea8000c1e1900 */
[----:B------:R-:W3:Y:S04]  /*0330*/  @!P0 LDG.E R20, desc[UR4][R10.64+0x10] ;  /* 0x000010040a148981 */ /* 0x000ee8000c1e1900 */
[----:B------:R-:W4:Y:S04]  /*0340*/  @P1 LDG.E R22, desc[UR4][R10.64+0x14] ;  /* 0x000014040a161981 */ /* 0x000f28000c1e1900 */
[----:B------:R-:W4:Y:S04]  /*0350*/  @P2 LDG.E R26, desc[UR4][R10.64+0x28] ;  /* 0x000028040a1a2981 */ /* 0x000f28000c1e1900 */
[----:B------:R-:W4:Y:S04]  /*0360*/  @!P0 LDG.E R21, desc[UR4][R10.64+0x4] ;  /* 0x000004040a158981 */ /* 0x000f28000c1e1900 */
[----:B------:R-:W4:Y:S04]  /*0370*/  @!P0 LDG.E R23, desc[UR4][R10.64+0xc] ;  /* 0x00000c040a178981 */ /* 0x000f28000c1e1900 */
[----:B------:R-:W4:Y:S04]  /*0380*/  @P1 LDG.E R25, desc[UR4][R10.64+0x18] ;  /* 0x000018040a191981 */ /* 0x000f28000c1e1900 */
[----:B------:R-:W4:Y:S04]  /*0390*/  @P3 LDG.E R28, desc[UR4][R10.64+0x3c] ;  /* 0x00003c040a1c3981 */ /* 0x000f28000c1e1900 */
[----:B------:R-:W4:Y:S01]  /*03a0*/  @P6 LDG.E R27, desc[UR4][R10.64+0x7c] ;  /* 0x00007c040a1b6981 */ /* 0x000f22000c1e1900 */
[----:B--2---:R-:W-:-:S03]  /*03b0*/  @!P0 LOP3.LUT R15, R15, R18, RZ, 0x3c, !PT ;  /* 0x000000120f0f8212 */ /* 0x004fc600078e3cff */
[----:B------:R-:W2:Y:S01]  /*03c0*/  @!P0 LDG.E R18, desc[UR4][R10.64+0x8] ;  /* 0x000008040a128981 */ /* 0x000ea2000c1e1900 */
[----:B---3--:R-:W-:-:S03]  /*03d0*/  @!P0 LOP3.LUT R3, R3, R20, RZ, 0x3c, !PT ;  /* 0x0000001403038212 */ /* 0x008fc600078e3cff */
[----:B------:R-:W3:Y:S01]  /*03e0*/  @P1 LDG.E R20, desc[UR4][R10.64+0x24] ;  /* 0x000024040a141981 */ /* 0x000ee2000c1e1900 */
[----:B----4-:R-:W-:-:S03]  /*03f0*/  @P1 LOP3.LUT R15, R15, R22, RZ, 0x3c, !PT ;  /* 0x000000160f0f1212 */ /* 0x010fc600078e3cff */
[----:B------:R-:W4:Y:S01]  /*0400*/  @P2 LDG.E R22, desc[UR4][R10.64+0x38] ;  /* 0x000038040a162981 */ /* 0x000f22000c1e1900 */
[----:B------:R-:W-:-:S03]  /*0410*/  @P2 LOP3.LUT R15, R15, R26, RZ, 0x3c, !PT ;  /* 0x0000001a0f0f2212 */ /* 0x000fc600078e3cff */
[----:B------:R-:W4:Y:S01]  /*0420*/  @P4 LDG.E R26, desc[UR4][R10.64+0x50] ;  /* 0x000050040a1a4981 */ /* 0x000f22000c1e1900 */
[----:B------:R-:W-:-:S03]  /*0430*/  @!P0 LOP3.LUT R4, R4, R21, RZ, 0x3c, !PT ;  /* 0x0000001504048212 */ /* 0x000fc600078e3cff */
[----:B------:R-:W4:Y:S01]  /*0440*/  @P1 LDG.E R21, desc[UR4][R10.64+0x20] ;  /* 0x000020040a151981 */ /* 0x000f22000c1e1900 */
[----:B------:R-:W-:-:S03]  /*0450*/  @!P0 LOP3.LUT R2, R2, R23, RZ, 0x3c, !PT ;  /* 0x0000001702028212 */ /* 0x000fc600078e3cff */
[----:B------:R-:W4:Y:S01]  /*0460*/  @P2 LDG.E R23, desc[UR4][R10.64+0x2c] ;  /* 0x00002c040a172981 */ /* 0x000f22000c1e1900 */
[----:B------:R-:W-:-:S03]  /*0470*/  @P1 LOP3.LUT R4, R4, R25, RZ, 0x3c, !PT ;  /* 0x0000001904041212 */ /* 0x000fc600078e3cff */
[----:B------:R-:W4:Y:S01]  /*0480*/  @P2 LDG.E R25, desc[UR4][R10.64+0x34] ;  /* 0x000034040a192981 */ /* 0x000f22000c1e1900 */
[----:B--2---:R-:W-:-:S03]  /*0490*/  @!P0 LOP3.LUT R5, R5, R18, RZ, 0x3c, !PT ;  /* 0x0000001205058212 */ /* 0x004fc600078e3cff */
[----:B------:R-:W2:Y:S01]  /*04a0*/  @P1 LDG.E R18, desc[UR4][R10.64+0x1c] ;  /* 0x00001c040a121981 */ /* 0x000ea2000c1e1900 */
[----:B---3--:R-:W-:-:S03]  /*04b0*/  @P1 LOP3.LUT R3, R3, R20, RZ, 0x3c, !PT ;  /* 0x0000001403031212 */ /* 0x008fc600078e3cff */
[----:B------:R-:W3:Y:S01]  /*04c0*/  @P2 LDG.E R20, desc[UR4][R10.64+0x30] ;  /* 0x000030040a142981 */ /* 0x000ee2000c1e1900 */
[----:B----4-:R-:W-:-:S03]  /*04d0*/  @P2 LOP3.LUT R3, R3, R22, RZ, 0x3c, !PT ;  /* 0x0000001603032212 */ /* 0x010fc600078e3cff */
[----:B------:R-:W4:Y:S01]  /*04e0*/  @P3 LDG.E R22, desc[UR4][R10.64+0x4c] ;  /* 0x00004c040a163981 */ /* 0x000f22000c1e1900 */
[----:B------:R-:W-:-:S04]  /*04f0*/  @P3 LOP3.LUT R15, R15, R28, RZ, 0x3c, !PT ;  /* 0x0000001c0f0f3212 */ /* 0x000fc800078e3cff */
[----:B------:R-:W-:Y:S02]  /*0500*/  @P4 LOP3.LUT R15, R15, R26, RZ, 0x3c, !PT ;  /* 0x0000001a0f0f4212 */ /* 0x000fe400078e3cff */
[----:B------:R-:W-:Y:S01]  /*0510*/  @P1 LOP3.LUT R2, R2, R21, RZ, 0x3c, !PT ;  /* 0x0000001502021212 */ /* 0x000fe200078e3cff */
[----:B------:R-:W4:Y:S04]  /*0520*/  @P5 LDG.E R26, desc[UR4][R10.64+0x64] ;  /* 0x000064040a1a5981 */ /* 0x000f28000c1e1900 */
[----:B------:R-:W4:Y:S01]  /*0530*/  @P3 LDG.E R21, desc[UR4][R10.64+0x40] ;  /* 0x000040040a153981 */ /* 0x000f22000c1e1900 */
[----:B------:R-:W-:Y:S02]  /*0540*/  @P2 LOP3.LUT R4, R4, R23, RZ, 0x3c, !PT ;  /* 0x0000001704042212 */ /* 0x000fe400078e3cff */
[----:B------:R-:W-:Y:S01]  /*0550*/  @P2 LOP3.LUT R2, R2, R25, RZ, 0x3c, !PT ;  /* 0x0000001902022212 */ /* 0x000fe200078e3cff */
[----:B------:R-:W4:Y:S04]  /*0560*/  @P3 LDG.E R23, desc[UR4][R10.64+0x48] ;  /* 0x000048040a173981 */ /* 0x000f28000c1e1900 */
[----:B------:R-:W4:Y:S01]  /*0570*/  @P4 LDG.E R25, desc[UR4][R10.64+0x54] ;  /* 0x000054040a194981 */ /* 0x000f22000c1e1900 */
[----:B--2---:R-:W-:-:S03]  /*0580*/  @P1 LOP3.LUT R5, R5, R18, RZ, 0x3c, !PT ;  /* 0x0000001205051212 */ /* 0x004fc600078e3cff */
[----:B------:R-:W2:Y:S01]  /*0590*/  @P3 LDG.E R18, desc[UR4][R10.64+0x44] ;  /* 0x000044040a123981 */ /* 0x000ea2000c1e1900 */
[----:B---3--:R-:W-:-:S03]  /*05a0*/  @P2 LOP3.LUT R5, R5, R20, RZ, 0x3c, !PT ;  /* 0x0000001405052212 */ /* 0x008fc600078e3cff */
[----:B------:R-:W3:Y:S01]  /*05b0*/  @P4 LDG.E R20, desc[UR4][R10.64+0x58] ;  /* 0x000058040a144981 */ /* 0x000ee2000c1e1900 */
[----:B----4-:R-:W-:-:S03]  /*05c0*/  @P3 LOP3.LUT R3, R3, R22, RZ, 0x3c, !PT ;  /* 0x0000001603033212 */ /* 0x010fc600078e3cff */
[----:B------:R-:W4:Y:S01]  /*05d0*/  @P4 LDG.E R22, desc[UR4][R10.64+0x60] ;  /* 0x000060040a164981 */ /* 0x000f22000c1e1900 */
[----:B------:R-:W-:Y:S02]  /*05e0*/  LOP3.LUT P0, RZ, R24, 0x80, RZ, 0xc0, !PT ;  /* 0x0000008018ff7812 */ /* 0x000fe4000780c0ff */
[----:B------:R-:W-:Y:S02]  /*05f0*/  @P5 LOP3.LUT R15, R15, R26, RZ, 0x3c, !PT ;  /* 0x0000001a0f0f5212 */ /* 0x000fe400078e3cff */
[----:B------:R-:W4:Y:S01]  /*0600*/  @P6 LDG.E R26, desc[UR4][R10.64+0x78] ;  /* 0x000078040a1a6981 */ /* 0x000f22000c1e1900 */
[----:B------:R-:W-:-:S03]  /*0610*/  @P3 LOP3.LUT R4, R4, R21, RZ, 0x3c, !PT ;  /* 0x0000001504043212 */ /* 0x000fc600078e3cff */
[----:B------:R-:W4:Y:S01]  /*0620*/  @P4 LDG.E R21, desc[UR4][R10.64+0x5c] ;  /* 0x00005c040a154981 */ /* 0x000f22000c1e1900 */
[----:B------:R-:W-:-:S03]  /*0630*/  @P3 LOP3.LUT R2, R2, R23, RZ, 0x3c, !PT ;  /* 0x0000001702023212 */ /* 0x000fc600078e3cff */
[----:B------:R-:W4:Y:S01]  /*0640*/  @P5 LDG.E R23, desc[UR4][R10.64+0x68] ;  /* 0x000068040a175981 */ /* 0x000f22000c1e1900 */
[----:B------:R-:W-:-:S03]  /*0650*/  @P4 LOP3.LUT R4, R4, R25, RZ, 0x3c, !PT ;  /* 0x0000001904044212 */ /* 0x000fc600078e3cff */
[----:B------:R-:W4:Y:S01]  /*0660*/  @P5 LDG.E R25, desc[UR4][R10.64+0x70] ;  /* 0x000070040a195981 */ /* 0x000f22000c1e1900 */
[----:B--2---:R-:W-:-:S03]  /*0670*/  @P3 LOP3.LUT R5, R5, R18, RZ, 0x3c, !PT ;  /* 0x0000001205053212 */ /* 0x004fc600078e3cff */
[----:B------:R-:W2:Y:S01]  /*0680*/  @P5 LDG.E R18, desc[UR4][R10.64+0x6c] ;  /* 0x00006c040a125981 */ /* 0x000ea2000c1e1900 */
[----:B---3--:R-:W-:-:S03]  /*0690*/  @P4 LOP3.LUT R5, R5, R20, RZ, 0x3c, !PT ;  /* 0x0000001405054212 */ /* 0x008fc600078e3cff */
[----:B------:R-:W3:Y:S01]  /*06a0*/  @P5 LDG.E R20, desc[UR4][R10.64+0x74] ;  /* 0x000074040a145981 */ /* 0x000ee2000c1e1900 */
[----:B----4-:R-:W-:-:S03]  /*06b0*/  @P4 LOP3.LUT R3, R3, R22, RZ, 0x3c, !PT ;  /* 0x0000001603034212 */ /* 0x010fc600078e3cff */
[----:B------:R-:W4:Y:S01]  /*06c0*/  @P0 LDG.E R22, desc[UR4][R10.64+0x8c] ;  /* 0x00008c040a160981 */ /* 0x000f22000c1e1900 */
[----:B------:R-:W-:-:S03]  /*06d0*/  @P6 LOP3.LUT R15, R15, R26, RZ, 0x3c, !PT ;  /* 0x0000001a0f0f6212 */ /* 0x000fc600078e3cff */
        /* <DEDUP_REMOVED lines=13> */
[----:B------:R-:W-:Y:S02]  /*07b0*/  @P6 LOP3.LUT R4, R4, R27, RZ, 0x3c, !PT ;  /* 0x0000001b04046212 */ /* 0x000fe400078e3cff */
[----:B------:R-:W-:Y:S02]  /*07c0*/  @P6 LOP3.LUT R2, R2, R21, RZ, 0x3c, !PT ;  /* 0x0000001502026212 */ /* 0x000fe400078e3cff */
[----:B------:R-:W-:Y:S02]  /*07d0*/  @P0 LOP3.LUT R4, R4, R23, RZ, 0x3c, !PT ;  /* 0x0000001704040212 */ /* 0x000fe400078e3cff */
[----:B------:R-:W-:Y:S02]  /*07e0*/  @P0 LOP3.LUT R2, R2, R25, RZ, 0x3c, !PT ;  /* 0x0000001902020212 */ /* 0x000fe400078e3cff */
[----:B--2---:R-:W-:Y:S02]  /*07f0*/  @P6 LOP3.LUT R5, R5, R18, RZ, 0x3c, !PT ;  /* 0x0000001205056212 */ /* 0x004fe400078e3cff */
[----:B---3--:R-:W-:-:S02]  /*0800*/  @P6 LOP3.LUT R3, R3, R20, RZ, 0x3c, !PT ;  /* 0x0000001403036212 */ /* 0x008fc400078e3cff */
[----:B----4-:R-:W-:Y:S02]  /*0810*/  @P0 LOP3.LUT R5, R5, R22, RZ, 0x3c, !PT ;  /* 0x0000001605050212 */ /* 0x010fe400078e3cff */
[----:B------:R-:W-:Y:S02]  /*0820*/  @P0 LOP3.LUT R3, R3, R26, RZ, 0x3c, !PT ;  /* 0x0000001a03030212 */ /* 0x000fe400078e3cff */
[----:B------:R-:W-:-:S13]  /*0830*/  R2P PR, R24.B1, 0x7f ;  /* 0x0000007f18007804 */ /* 0x000fda0000001000 */
[----:B------:R-:W2:Y:S04]  /*0840*/  @P0 LDG.E R18, desc[UR4][R10.64+0xa0] ;  /* 0x0000a0040a120981 */ /* 0x000ea8000c1e1900 */
[----:B------:R-:W3:Y:S04]  /*0850*/  @P1 LDG.E R22, desc[UR4][R10.64+0xb4] ;  /* 0x0000b4040a161981 */ /* 0x000ee8000c1e1900 */
[----:B------:R-:W4:Y:S04]  /*0860*/  @P2 LDG.E R26, desc[UR4][R10.64+0xc8] ;  /* 0x0000c8040a1a2981 */ /* 0x000f28000c1e1900 */
[----:B------:R-:W4:Y:S04]  /*0870*/  @P3 LDG.E R28, desc[UR4][R10.64+0xdc] ;  /* 0x0000dc040a1c3981 */ /* 0x000f28000c1e1900 */
[----:B------:R-:W4:Y:S04]  /*0880*/  @P0 LDG.E R23, desc[UR4][R10.64+0xa4] ;  /* 0x0000a4040a170981 */ /* 0x000f28000c1e1900 */
[----:B------:R-:W4:Y:S04]  /*0890*/  @P0 LDG.E R20, desc[UR4][R10.64+0xa8] ;  /* 0x0000a8040a140981 */ /* 0x000f28000c1e1900 */
[----:B------:R-:W4:Y:S04]  /*08a0*/  @P4 LDG.E R25, desc[UR4][R10.64+0xf0] ;  /* 0x0000f0040a194981 */ /* 0x000f28000c1e1900 */
        /* <DEDUP_REMOVED lines=21> */
[----:B------:R-:W-:Y:S02]  /*0a00*/  LOP3.LUT P0, RZ, R24, 0x8000, RZ, 0xc0, !PT ;  /* 0x0000800018ff7812 */ /* 0x000fe4000780c0ff */
[----:B----4-:R-:W-:Y:S01]  /*0a10*/  @P5 LOP3.LUT R15, R15, R26, RZ, 0x3c, !PT ;  /* 0x0000001a0f0f5212 */ /* 0x010fe200078e3cff */
[----:B------:R-:W4:Y:S04]  /*0a20*/  @P3 LDG.E R24, desc[UR4][R10.64+0xe4] ;  /* 0x0000e4040a183981 */ /* 0x000f28000c1e1900 */
[----:B------:R-:W2:Y:S01]  /*0a30*/  @P6 LDG.E R26, desc[UR4][R10.64+0x118] ;  /* 0x000118040a1a6981 */ /* 0x000ea2000c1e1900 */
        /* <DEDUP_REMOVED lines=8> */
[----:B---3--:R-:W-:-:S03]  /*0ac0*/  @P2 LOP3.LUT R3, R3, R22, RZ, 0x3c, !PT ;  /* 0x0000001603032212 */ /* 0x008fc600078e3cff */
[----:B------:R-:W3:Y:S01]  /*0ad0*/  @P4 LDG.E R22, desc[UR4][R10.64+0x100] ;  /* 0x000100040a164981 */ /* 0x000ee2000c1e1900 */
[----:B--2---:R-:W-:-:S03]  /*0ae0*/  @P6 LOP3.LUT R15, R15, R26, RZ, 0x3c, !PT ;  /* 0x0000001a0f0f6212 */ /* 0x004fc600078e3cff */
[----:B------:R-:W2:Y:S01]  /*0af0*/  @P0 LDG.E R26, desc[UR4][R10.64+0x12c] ;  /* 0x00012c040a1a0981 */ /* 0x000ea2000c1e1900 */
[----:B----4-:R-:W-:-:S03]  /*0b00*/  @P2 LOP3.LUT R2, R2, R23, RZ, 0x3c, !PT ;  /* 0x0000001702022212 */ /* 0x010fc600078e3cff */
[----:B------:R-:W4:Y:S01]  /*0b10*/  @P4 LDG.E R23, desc[UR4][R10.64+0xfc] ;  /* 0x0000fc040a174981 */ /* 0x000f22000c1e1900 */
[----:B------:R-:W-:-:S03]  /*0b20*/  @P2 LOP3.LUT R5, R5, R20, RZ, 0x3c, !PT ;  /* 0x0000001405052212 */ /* 0x000fc600078e3cff */
[----:B------:R-:W4:Y:S01]  /*0b30*/  @P4 LDG.E R20, desc[UR4][R10.64+0xf8] ;  /* 0x0000f8040a144981 */ /* 0x000f22000c1e1900 */
[----:B------:R-:W-:Y:S02]  /*0b40*/  @P3 LOP3.LUT R2, R2, R27, RZ, 0x3c, !PT ;  /* 0x0000001b02023212 */ /* 0x000fe400078e3cff */
[----:B------:R-:W-:Y:S01]  /*0b50*/  @P3 LOP3.LUT R4, R4, R25, RZ, 0x3c, !PT ;  /* 0x0000001904043212 */ /* 0x000fe200078e3cff */
[----:B------:R-:W4:Y:S01]  /*0b60*/  @P5 LDG.E R27, desc[UR4][R10.64+0x110] ;  /* 0x000110040a1b5981 */ /* 0x000f22000c1e1900 */
[----:B------:R-:W-:-:S03]  /*0b70*/  @P3 LOP3.LUT R5, R5, R24, RZ, 0x3c, !PT ;  /* 0x0000001805053212 */ /* 0x000fc600078e3cff */
[----:B------:R-:W4:Y:S04]  /*0b80*/  @P5 LDG.E R25, desc[UR4][R10.64+0x108] ;  /* 0x000108040a195981 */ /* 0x000f28000c1e1900 */
        /* <DEDUP_REMOVED lines=19> */
[----:B------:R-:W-:-:S05]  /*0cc0*/  VIADD R19, R19, 0x10 ;  /* 0x0000001013137836 */ /* 0x000fca0000000000 */
[----:B------:R-:W-:Y:S02]  /*0cd0*/  ISETP.NE.AND P1, PT, R19, 0x20, PT ;  /* 0x000000201300780c */ /* 0x000fe40003f25270 */
[----:B------:R-:W-:Y:S02]  /*0ce0*/  @P5 LOP3.LUT R3, R3, R18, RZ, 0x3c, !PT ;  /* 0x0000001203035212 */ /* 0x000fe400078e3cff */
[----:B------:R-:W-:Y:S02]  /*0cf0*/  @P6 LOP3.LUT R4, R4, R21, RZ, 0x3c, !PT ;  /* 0x0000001504046212 */ /* 0x000fe400078e3cff */
[----:B---3--:R-:W-:-:S04]  /*0d00*/  @P6 LOP3.LUT R3, R3, R22, RZ, 0x3c, !PT ;  /* 0x0000001603036212 */ /* 0x008fc800078e3cff */
[----:B--2---:R-:W-:Y:S02]  /*0d10*/  @P0 LOP3.LUT R3, R3, R26, RZ, 0x3c, !PT ;  /* 0x0000001a03030212 */ /* 0x004fe400078e3cff */
[----:B----4-:R-:W-:Y:S02]  /*0d20*/  @P6 LOP3.LUT R2, R2, R23, RZ, 0x3c, !PT ;  /* 0x0000001702026212 */ /* 0x010fe400078e3cff */
[----:B------:R-:W-:Y:S02]  /*0d30*/  @P6 LOP3.LUT R5, R5, R20, RZ, 0x3c, !PT ;  /* 0x0000001405056212 */ /* 0x000fe400078e3cff */
[----:B------:R-:W-:Y:S02]  /*0d40*/  @P0 LOP3.LUT R2, R2, R27, RZ, 0x3c, !PT ;  /* 0x0000001b02020212 */ /* 0x000fe400078e3cff */
[----:B------:R-:W-:Y:S02]  /*0d50*/  @P0 LOP3.LUT R4, R4, R25, RZ, 0x3c, !PT ;  /* 0x0000001904040212 */ /* 0x000fe400078e3cff */
[----:B------:R-:W-:Y:S01]  /*0d60*/  @P0 LOP3.LUT R5, R5, R24, RZ, 0x3c, !PT ;  /* 0x0000001805050212 */ /* 0x000fe200078e3cff */
[----:B------:R-:W-:Y:S06]  /*0d70*/  @P1 BRA `(.L_x_5) ;  /* 0xfffffff400481947 */ /* 0x000fec000383ffff */
[----:B------:R-:W-:-:S05]  /*0d80*/  VIADD R17, R17, 0x1 ;  /* 0x0000000111117836 */ /* 0x000fca0000000000 */
[----:B------:R-:W-:-:S13]  /*0d90*/  ISETP.NE.AND P0, PT, R17, 0x5, PT ;  /* 0x000000051100780c */ /* 0x000fda0003f05270 */
[----:B------:R-:W-:Y:S05]  /*0da0*/  @P0 BRA `(.L_x_6) ;  /* 0xfffffff400300947 */ /* 0x000fea000383ffff */
[----:B------:R1:W-:Y:S01]  /*0db0*/  STG.E.64 desc[UR4][R6.64+0x8], R4 ;  /* 0x0000080406007986 */ /* 0x0003e2000c101b04 */
[----:B------:R-:W-:Y:S01]  /*0dc0*/  VIADD R14, R14, 0x1 ;  /* 0x000000010e0e7836 */ /* 0x000fe20000000000 */
[----:B------:R-:W-:Y:S02]  /*0dd0*/  LOP3.LUT R11, R13, 0x3, RZ, 0xc0, !PT ;  /* 0x000000030d0b7812 */ /* 0x000fe400078ec0ff */
[----:B------:R1:W-:Y:S02]  /*0de0*/  STG.E.64 desc[UR4][R6.64+0x10], R2 ;  /* 0x0000100206007986 */ /* 0x0003e4000c101b04 */
[----:B------:R-:W-:Y:S02]  /*0df0*/  ISETP.GE.U32.AND P0, PT, R14, R11, PT ;  /* 0x0000000b0e00720c */ /* 0x000fe40003f06070 */
[----:B------:R1:W-:Y:S11]  /*0e00*/  STG.E desc[UR4][R6.64+0x4], R15 ;  /* 0x0000040f06007986 */ /* 0x0003f6000c101904 */
[----:B------:R-:W-:Y:S05]  /*0e10*/  @!P0 BRA `(.L_x_7) ;  /* 0xfffffff400048947 */ /* 0x000fea000383ffff */
.L_x_4:
[----:B------:R-:W-:Y:S05]  /*0e20*/  BSYNC.RECONVERGENT B1 ;  /* 0x0000000000017941 */ /* 0x000fea0003800200 */
.L_x_3:
[C---:B------:R-:W-:Y:S01]  /*0e30*/  ISETP.GT.U32.AND P0, PT, R13.reuse, 0x3, PT ;  /* 0x000000030d00780c */ /* 0x040fe20003f04070 */
[----:B------:R-:W-:Y:S01]  /*0e40*/  VIADD R12, R12, 0x1 ;  /* 0x000000010c0c7836 */ /* 0x000fe20000000000 */
[--C-:B------:R-:W-:Y:S02]  /*0e50*/  SHF.R.U64 R13, R13, 0x2, R0.reuse ;  /* 0x000000020d0d7819 */ /* 0x100fe40000001200 */
[----:B------:R-:W-:Y:S02]  /*0e60*/  ISETP.GT.U32.AND.EX P0, PT, R0, RZ, PT, P0 ;  /* 0x000000ff0000720c */ /* 0x000fe40003f04100 */
[----:B------:R-:W-:-:S11]  /*0e70*/  SHF.R.U32.HI R0, RZ, 0x2, R0 ;  /* 0x00000002ff007819 */ /* 0x000fd60000011600 */
[----:B------:R-:W-:Y:S05]  /*0e80*/  @P0 BRA `(.L_x_8) ;  /* 0xfffffff000c80947 */ /* 0x000fea000383ffff */
.L_x_2:
[----:B------:R-:W-:Y:S05]  /*0e90*/  BSYNC.RECONVERGENT B0 ;  /* 0x0000000000007941 */ /* 0x000fea0003800200 */
.L_x_1:
[----:B------:R-:W-:Y:S04]  /*0ea0*/  STG.E.64 desc[UR4][R6.64+0x18], RZ ;  /* 0x000018ff06007986 */ /* 0x000fe8000c101b04 */
[----:B------:R-:W-:Y:S04]  /*0eb0*/  STG.E desc[UR4][R6.64+0x20], RZ ;  /* 0x000020ff06007986 */ /* 0x000fe8000c101904 */
[----:B------:R-:W-:Y:S01]  /*0ec0*/  STG.E.64 desc[UR4][R6.64+0x28], RZ ;  /* 0x000028ff06007986 */ /* 0x000fe2000c101b04 */
[----:B------:R-:W-:Y:S05]  /*0ed0*/  EXIT ;  /* 0x000000000000794d */ /* 0x000fea0003800000 */
.L_x_9:
        /* <DEDUP_REMOVED lines=10> */
.L_x_11:


//--------------------- .nv.global.init           --------------------------
	.section	.nv.global.init,"aw",@progbits
	.align	4
.nv.global.init:
	.type		mrg32k3aM1SubSeq,@object
	.size		mrg32k3aM1SubSeq,(mrg32k3aM2SubSeq - mrg32k3aM1SubSeq)
mrg32k3aM1SubSeq:
        /*0000*/ 	.byte	0x0b, 0xcc, 0xee, 0x04, 0x73, 0x29, 0x8b, 0x6f, 0xf6, 0x53, 0x03, 0xf6, 0x23, 0xf6, 0xea, 0xda
        /* <DEDUP_REMOVED lines=125> */
	.type		mrg32k3aM2SubSeq,@object
	.size		mrg32k3aM2SubSeq,(mrg32k3aM1 - mrg32k3aM2SubSeq)
mrg32k3aM2SubSeq:
        /* <DEDUP_REMOVED lines=126> */
	.type		mrg32k3aM1,@object
	.size		mrg32k3aM1,(mrg32k3aM1Seq - mrg32k3aM1)
mrg32k3aM1:
        /* <DEDUP_REMOVED lines=144> */
	.type		mrg32k3aM1Seq,@object
	.size		mrg32k3aM1Seq,(mrg32k3aM2 - mrg32k3aM1Seq)
mrg32k3aM1Seq:
        /* <DEDUP_REMOVED lines=144> */
	.type		mrg32k3aM2,@object
	.size		mrg32k3aM2,(mrg32k3aM2Seq - mrg32k3aM2)
mrg32k3aM2:
        /* <DEDUP_REMOVED lines=144> */
	.type		mrg32k3aM2Seq,@object
	.size		mrg32k3aM2Seq,(precalc_xorwow_matrix - mrg32k3aM2Seq)
mrg32k3aM2Seq:
        /* <DEDUP_REMOVED lines=144> */
	.type		precalc_xorwow_matrix,@object
	.size		precalc_xorwow_matrix,(precalc_xorwow_offset_matrix - precalc_xorwow_matrix)
precalc_xorwow_matrix:
        /* <DEDUP_REMOVED lines=6400> */
	.type		precalc_xorwow_offset_matrix,@object
	.size		precalc_xorwow_offset_matrix,(.L_1 - precalc_xorwow_offset_matrix)
precalc_xorwow_offset_matrix:
        /* <DEDUP_REMOVED lines=6400> */
.L_1:


//--------------------- .nv.shared.reserved.0     --------------------------
	.section	.nv.shared.reserved.0,"aw",@nobits
	.weak		__nv_reservedSMEM_offset_0_alias
	.size		__nv_reservedSMEM_offset_0_alias, 0, 64
	.other		__nv_reservedSMEM_offset_0_alias,@"STO_CUDA_RESERVED_SHARED STV_DEFAULT"
__nv_reservedSMEM_offset_0_alias:
	.zero		0
	.zero		64


//--------------------- .nv.constant0._Z12raytraceStepP17curandStateXORWOW8vertexCuP7prismCu --------------------------
	.section	.nv.constant0._Z12raytraceStepP17curandStateXORWOW8vertexCuP7prismCu,"a",@progbits
	.sectionflags	@""
	.align	4
.nv.constant0._Z12raytraceStepP17curandStateXORWOW8vertexCuP7prismCu:
	.zero		952


//--------------------- .nv.constant0._Z11setupKernelP17curandStateXORWOWm --------------------------
	.section	.nv.constant0._Z11setupKernelP17curandStateXORWOWm,"a",@progbits
	.sectionflags	@""
	.align	4
.nv.constant0._Z11setupKernelP17curandStateXORWOWm:
	.zero		912


//--------------------- SYMBOLS --------------------------

	.type		.nv.reservedSmem.offset0,@object
	.size		.nv.reservedSmem.offset0,0x4
